//
// Generated by NVIDIA NVVM Compiler
//
// Compiler Build ID: CL-36424714
// Cuda compilation tools, release 13.0, V13.0.88
// Based on NVVM 20.0.0
//

.version 9.0
.target sm_100
.address_size 64

	// .globl	_Z7SigmoidPfS_i

.visible .entry _Z7SigmoidPfS_i(
	.param .u64 .ptr .align 1 _Z7SigmoidPfS_i_param_0,
	.param .u64 .ptr .align 1 _Z7SigmoidPfS_i_param_1,
	.param .u32 _Z7SigmoidPfS_i_param_2
)
{
	.reg .pred 	%p<2>;
	.reg .b32 	%r<6>;
	.reg .b32 	%f<6>;
	.reg .b64 	%rd<8>;

	ld.param.u64 	%rd1, [_Z7SigmoidPfS_i_param_0];
	ld.param.u64 	%rd2, [_Z7SigmoidPfS_i_param_1];
	ld.param.u32 	%r2, [_Z7SigmoidPfS_i_param_2];
	mov.u32 	%r3, %ctaid.x;
	mov.u32 	%r4, %ntid.x;
	mov.u32 	%r5, %tid.x;
	mad.lo.s32 	%r1, %r3, %r4, %r5;
	setp.ge.s32 	%p1, %r1, %r2;
	@%p1 bra 	$L__BB0_2;
	cvta.to.global.u64 	%rd3, %rd1;
	cvta.to.global.u64 	%rd4, %rd2;
	mul.wide.s32 	%rd5, %r1, 4;
	add.s64 	%rd6, %rd3, %rd5;
	ld.global.f32 	%f1, [%rd6];
	mul.f32 	%f2, %f1, 0fBFB8AA3B;
	ex2.approx.f32 	%f3, %f2;
	add.f32 	%f4, %f3, 0f3F800000;
	rcp.rn.f32 	%f5, %f4;
	add.s64 	%rd7, %rd4, %rd5;
	st.global.f32 	[%rd7], %f5;
$L__BB0_2:
	ret;

}


// ===== COMPILED SASS (sm_100) =====

	.target	sm_100

	.elftype	@"ET_EXEC"


//--------------------- .note.nv.tkinfo           --------------------------
	.section	.note.nv.tkinfo,"",@"SHT_NOTE"
	.sectionflags	@"SHF_NOTE_NV_TKINFO"
	.tkinfo
        /*0018*/ 	.word	0x00000002
        /*0030*/ 	.string	""
        /*0030*/ 	.string	"ptxas"
        /*0030*/ 	.string	"Cuda compilation tools, release 13.0, V13.0.88"
        /*0030*/ 	.string	"Build cuda_13.0.r13.0/compiler.36424714_0"
        /*0030*/ 	.string	"-arch sm_100 -m 64 "



//--------------------- .note.nv.cuinfo           --------------------------
	.section	.note.nv.cuinfo,"",@"SHT_NOTE"
	.sectionflags	@"SHF_NOTE_NV_CUINFO"
        /*0018*/ 	.short	0x0002
        /*001a*/ 	.short	0x0064
        /*001c*/ 	.short	0x0082
	.zero		2


//--------------------- .nv.info                  --------------------------
	.section	.nv.info,"",@"SHT_CUDA_INFO"
	.align	4


	//----- nvinfo : EIATTR_REGCOUNT
	.align		4
        /*0000*/ 	.byte	0x04, 0x2f
        /*0002*/ 	.short	(.L_1 - .L_0)
	.align		4
.L_0:
        /*0004*/ 	.word	index@(_Z7SigmoidPfS_i)
        /*0008*/ 	.word	0x0000000e


	//----- nvinfo : EIATTR_FRAME_SIZE
	.align		4
.L_1:
        /*000c*/ 	.byte	0x04, 0x11
        /*000e*/ 	.short	(.L_3 - .L_2)
	.align		4
.L_2:
        /*0010*/ 	.word	index@($__internal_0_$__cuda_sm20_rcp_rn_f32_slowpath)
        /*0014*/ 	.word	0x00000000


	//----- nvinfo : EIATTR_FRAME_SIZE
	.align		4
.L_3:
        /*0018*/ 	.byte	0x04, 0x11
        /*001a*/ 	.short	(.L_5 - .L_4)
	.align		4
.L_4:
        /*001c*/ 	.word	index@(_Z7SigmoidPfS_i)
        /*0020*/ 	.word	0x00000000


	//----- nvinfo : EIATTR_MIN_STACK_SIZE
	.align		4
.L_5:
        /*0024*/ 	.byte	0x04, 0x12
        /*0026*/ 	.short	(.L_7 - .L_6)
	.align		4
.L_6:
        /*0028*/ 	.word	index@(_Z7SigmoidPfS_i)
        /*002c*/ 	.word	0x00000000
.L_7:


//--------------------- .nv.compat                --------------------------
	.section	.nv.compat,"",@"SHT_CUDA_COMPAT_INFO"
	.align	4
        /*0000*/ 	.byte	0x02, 0x09, 0x00, 0x00, 0x02, 0x02, 0x01, 0x00, 0x02, 0x05, 0x05, 0x00, 0x03, 0x07, 0x01, 0x01
        /*0010*/ 	.byte	0x02, 0x03, 0x00, 0x00, 0x02, 0x06, 0x01, 0x00, 0x04, 0x0b, 0x08, 0x00, 0x01, 0x00, 0x00, 0x00
        /*0020*/ 	.byte	0x00, 0x00, 0x00, 0x00


//--------------------- .nv.info._Z7SigmoidPfS_i  --------------------------
	.section	.nv.info._Z7SigmoidPfS_i,"",@"SHT_CUDA_INFO"
	.sectionflags	@""
	.align	4


	//----- nvinfo : EIATTR_CUDA_API_VERSION
	.align		4
        /*0000*/ 	.byte	0x04, 0x37
        /*0002*/ 	.short	(.L_9 - .L_8)
.L_8:
        /*0004*/ 	.word	0x00000082


	//----- nvinfo : EIATTR_KPARAM_INFO
	.align		4
.L_9:
        /*0008*/ 	.byte	0x04, 0x17
        /*000a*/ 	.short	(.L_11 - .L_10)
.L_10:
        /*000c*/ 	.word	0x00000000
        /*0010*/ 	.short	0x0002
        /*0012*/ 	.short	0x0010
        /*0014*/ 	.byte	0x00, 0xf0, 0x11, 0x00


	//----- nvinfo : EIATTR_KPARAM_INFO
	.align		4
.L_11:
        /*0018*/ 	.byte	0x04, 0x17
        /*001a*/ 	.short	(.L_13 - .L_12)
.L_12:
        /*001c*/ 	.word	0x00000000
        /*0020*/ 	.short	0x0001
        /*0022*/ 	.short	0x0008
        /*0024*/ 	.byte	0x00, 0xf5, 0x21, 0x00


	//----- nvinfo : EIATTR_KPARAM_INFO
	.align		4
.L_13:
        /*0028*/ 	.byte	0x04, 0x17
        /*002a*/ 	.short	(.L_15 - .L_14)
.L_14:
        /*002c*/ 	.word	0x00000000
        /*0030*/ 	.short	0x0000
        /*0032*/ 	.short	0x0000
        /*0034*/ 	.byte	0x00, 0xf5, 0x21, 0x00


	//----- nvinfo : EIATTR_SPARSE_MMA_MASK
	.align		4
.L_15:
        /*0038*/ 	.byte	0x03, 0x50
        /*003a*/ 	.short	0x0000


	//----- nvinfo : EIATTR_MAXREG_COUNT
	.align		4
        /*003c*/ 	.byte	0x03, 0x1b
        /*003e*/ 	.short	0x00ff


	//----- nvinfo : EIATTR_MERCURY_ISA_VERSION
	.align		4
        /*0040*/ 	.byte	0x03, 0x5f
        /*0042*/ 	.short	0x0101


	//----- nvinfo : EIATTR_VRC_CTA_INIT_COUNT
	.align		4
        /*0044*/ 	.byte	0x02, 0x4a
	.zero		1
	.zero		1


	//----- nvinfo : EIATTR_EXIT_INSTR_OFFSETS
	.align		4
        /*0048*/ 	.byte	0x04, 0x1c
        /*004a*/ 	.short	(.L_17 - .L_16)


	//   ....[0]....
.L_16:
        /*004c*/ 	.word	0x00000070


	//   ....[1]....
        /*0050*/ 	.word	0x00000220


	//----- nvinfo : EIATTR_CRS_STACK_SIZE
	.align		4
.L_17:
        /*0054*/ 	.byte	0x04, 0x1e
        /*0056*/ 	.short	(.L_19 - .L_18)
.L_18:
        /*0058*/ 	.word	0x00000000


	//----- nvinfo : EIATTR_CBANK_PARAM_SIZE
	.align		4
.L_19:
        /*005c*/ 	.byte	0x03, 0x19
        /*005e*/ 	.short	0x0014


	//----- nvinfo : EIATTR_PARAM_CBANK
	.align		4
        /*0060*/ 	.byte	0x04, 0x0a
        /*0062*/ 	.short	(.L_21 - .L_20)
	.align		4
.L_20:
        /*0064*/ 	.word	index@(.nv.constant0._Z7SigmoidPfS_i)
        /*0068*/ 	.short	0x0380
        /*006a*/ 	.short	0x0014


	//----- nvinfo : EIATTR_SW_WAR
	.align		4
.L_21:
        /*006c*/ 	.byte	0x04, 0x36
        /*006e*/ 	.short	(.L_23 - .L_22)
.L_22:
        /*0070*/ 	.word	0x00000008
.L_23:


//--------------------- .nv.callgraph             --------------------------
	.section	.nv.callgraph,"",@"SHT_CUDA_CALLGRAPH"
	.align	4
	.sectionentsize	8
	.align		4
        /*0000*/ 	.word	0x00000000
	.align		4
        /*0004*/ 	.word	0xffffffff
	.align		4
        /*0008*/ 	.word	0x00000000
	.align		4
        /*000c*/ 	.word	0xfffffffe
	.align		4
        /*0010*/ 	.word	0x00000000
	.align		4
        /*0014*/ 	.word	0xfffffffd
	.align		4
        /*0018*/ 	.word	0x00000000
	.align		4
        /*001c*/ 	.word	0xfffffffc


//--------------------- .text._Z7SigmoidPfS_i     --------------------------
	.section	.text._Z7SigmoidPfS_i,"ax",@progbits
	.align	128
        .global         _Z7SigmoidPfS_i
        .type           _Z7SigmoidPfS_i,@function
        .size           _Z7SigmoidPfS_i,(.L_x_8 - _Z7SigmoidPfS_i)
        .other          _Z7SigmoidPfS_i,@"STO_CUDA_ENTRY STV_DEFAULT"
_Z7SigmoidPfS_i:
.text._Z7SigmoidPfS_i:
[----:B------:R-:W-:Y:S01]  /*0000*/  LDC R1, c[0x0][0x37c] ;  /* 0x0000df00ff017b82 */ /* 0x000fe20000000800 */
[----:B------:R-:W0:Y:S07]  /*0010*/  S2R R0, SR_TID.X ;  /* 0x0000000000007919 */ /* 0x000e2e0000002100 */
[----:B------:R-:W0:Y:S01]  /*0020*/  S2UR UR4, SR_CTAID.X ;  /* 0x00000000000479c3 */ /* 0x000e220000002500 */
[----:B------:R-:W1:Y:S07]  /*0030*/  LDCU UR5, c[0x0][0x390] ;  /* 0x00007200ff0577ac */ /* 0x000e6e0008000800 */
[----:B------:R-:W0:Y:S02]  /*0040*/  LDC R3, c[0x0][0x360] ;  /* 0x0000d800ff037b82 */ /* 0x000e240000000800 */
[----:B0-----:R-:W-:-:S05]  /*0050*/  IMAD R3, R3, UR4, R0 ;  /* 0x0000000403037c24 */ /* 0x001fca000f8e0200 */
[----:B-1----:R-:W-:-:S13]  /*0060*/  ISETP.GE.AND P0, PT, R3, UR5, PT ;  /* 0x0000000503007c0c */ /* 0x002fda000bf06270 */
[----:B------:R-:W-:Y:S05]  /*0070*/  @P0 EXIT ;  /* 0x000000000000094d */ /* 0x000fea0003800000 */
[----:B------:R-:W0:Y:S01]  /*0080*/  LDC.64 R4, c[0x0][0x380] ;  /* 0x0000e000ff047b82 */ /* 0x000e220000000a00 */
[----:B------:R-:W1:Y:S01]  /*0090*/  LDCU.64 UR4, c[0x0][0x358] ;  /* 0x00006b00ff0477ac */ /* 0x000e620008000a00 */
[----:B0-----:R-:W-:-:S06]  /*00a0*/  IMAD.WIDE R4, R3, 0x4, R4 ;  /* 0x0000000403047825 */ /* 0x001fcc00078e0204 */
[----:B-1----:R-:W2:Y:S01]  /*00b0*/  LDG.E R4, desc[UR4][R4.64] ;  /* 0x0000000404047981 */ /* 0x002ea2000c1e1900 */
[----:B------:R-:W-:Y:S01]  /*00c0*/  BSSY.RECONVERGENT B0, `(.L_x_0) ;  /* 0x0000012000007945 */ /* 0x000fe20003800200 */
[----:B--2---:R-:W-:-:S05]  /*00d0*/  FMUL R0, R4, -1.4426950216293334961 ;  /* 0xbfb8aa3b04007820 */ /* 0x004fca0000400000 */
[----:B------:R-:W-:-:S13]  /*00e0*/  FSETP.GEU.AND P0, PT, R0, -126, PT ;  /* 0xc2fc00000000780b */ /* 0x000fda0003f0e000 */
[----:B------:R-:W-:-:S04]  /*00f0*/  @!P0 FMUL R0, R0, 0.5 ;  /* 0x3f00000000008820 */ /* 0x000fc80000400000 */
[----:B------:R-:W0:Y:S02]  /*0100*/  MUFU.EX2 R2, R0 ;  /* 0x0000000000027308 */ /* 0x000e240000000800 */
[----:B0-----:R-:W-:-:S04]  /*0110*/  @!P0 FMUL R2, R2, R2 ;  /* 0x0000000202028220 */ /* 0x001fc80000400000 */
[----:B------:R-:W-:-:S04]  /*0120*/  FADD R0, R2, 1 ;  /* 0x3f80000002007421 */ /* 0x000fc80000000000 */
[----:B------:R-:W-:-:S05]  /*0130*/  VIADD R2, R0, 0x1800000 ;  /* 0x0180000000027836 */ /* 0x000fca0000000000 */
[----:B------:R-:W-:-:S04]  /*0140*/  LOP3.LUT R2, R2, 0x7f800000, RZ, 0xc0, !PT ;  /* 0x7f80000002027812 */ /* 0x000fc800078ec0ff */
[----:B------:R-:W-:-:S13]  /*0150*/  ISETP.GT.U32.AND P0, PT, R2, 0x1ffffff, PT ;  /* 0x01ffffff0200780c */ /* 0x000fda0003f04070 */
[----:B------:R-:W-:Y:S05]  /*0160*/  @P0 BRA `(.L_x_1) ;  /* 0x00000000000c0947 */ /* 0x000fea0003800000 */
[----:B------:R-:W-:-:S07]  /*0170*/  MOV R4, 0x190 ;  /* 0x0000019000047802 */ /* 0x000fce0000000f00 */
[----:B------:R-:W-:Y:S05]  /*0180*/  CALL.REL.NOINC `($__internal_0_$__cuda_sm20_rcp_rn_f32_slowpath) ;  /* 0x0000000000287944 */ /* 0x000fea0003c00000 */
[----:B------:R-:W-:Y:S05]  /*0190*/  BRA `(.L_x_2) ;  /* 0x0000000000107947 */ /* 0x000fea0003800000 */
.L_x_1:
[----:B------:R-:W0:Y:S02]  /*01a0*/  MUFU.RCP R7, R0 ;  /* 0x0000000000077308 */ /* 0x000e240000001000 */
[----:B0-----:R-:W-:-:S04]  /*01b0*/  FFMA R2, R0, R7, -1 ;  /* 0xbf80000000027423 */ /* 0x001fc80000000007 */
[----:B------:R-:W-:-:S04]  /*01c0*/  FADD.FTZ R2, -R2, -RZ ;  /* 0x800000ff02027221 */ /* 0x000fc80000010100 */
[----:B------:R-:W-:-:S07]  /*01d0*/  FFMA R7, R7, R2, R7 ;  /* 0x0000000207077223 */ /* 0x000fce0000000007 */
.L_x_2:
[----:B------:R-:W-:Y:S05]  /*01e0*/  BSYNC.RECONVERGENT B0 ;  /* 0x0000000000007941 */ /* 0x000fea0003800200 */
.L_x_0:
[----:B------:R-:W0:Y:S02]  /*01f0*/  LDC.64 R4, c[0x0][0x388] ;  /* 0x0000e200ff047b82 */ /* 0x000e240000000a00 */
[----:B0-----:R-:W-:-:S05]  /*0200*/  IMAD.WIDE R2, R3, 0x4, R4 ;  /* 0x0000000403027825 */ /* 0x001fca00078e0204 */
[----:B------:R-:W-:Y:S01]  /*0210*/  STG.E desc[UR4][R2.64], R7 ;  /* 0x0000000702007986 */ /* 0x000fe2000c101904 */
[----:B------:R-:W-:Y:S05]  /*0220*/  EXIT ;  /* 0x000000000000794d */ /* 0x000fea0003800000 */
        .weak           $__internal_0_$__cuda_sm20_rcp_rn_f32_slowpath
        .type           $__internal_0_$__cuda_sm20_rcp_rn_f32_slowpath,@function
        .size           $__internal_0_$__cuda_sm20_rcp_rn_f32_slowpath,(.L_x_8 - $__internal_0_$__cuda_sm20_rcp_rn_f32_slowpath)
$__internal_0_$__cuda_sm20_rcp_rn_f32_slowpath:
[----:B------:R-:W-:Y:S01]  /*0230*/  IMAD.SHL.U32 R2, R0, 0x2, RZ ;  /* 0x0000000200027824 */ /* 0x000fe200078e00ff */
[----:B------:R-:W-:Y:S04]  /*0240*/  BSSY.RECONVERGENT B1, `(.L_x_3) ;  /* 0x0000030000017945 */ /* 0x000fe80003800200 */
[----:B------:R-:W-:-:S04]  /*0250*/  SHF.R.U32.HI R2, RZ, 0x18, R2 ;  /* 0x00000018ff027819 */ /* 0x000fc80000011602 */
[----:B------:R-:W-:-:S13]  /*0260*/  ISETP.NE.U32.AND P0, PT, R2, RZ, PT ;  /* 0x000000ff0200720c */ /* 0x000fda0003f05070 */
[----:B------:R-:W-:Y:S05]  /*0270*/  @P0 BRA `(.L_x_4) ;  /* 0x0000000000280947 */ /* 0x000fea0003800000 */
[----:B------:R-:W-:-:S05]  /*0280*/  IMAD.SHL.U32 R2, R0, 0x2, RZ ;  /* 0x0000000200027824 */ /* 0x000fca00078e00ff */
[----:B------:R-:W-:-:S13]  /*0290*/  ISETP.NE.AND P0, PT, R2, RZ, PT ;  /* 0x000000ff0200720c */ /* 0x000fda0003f05270 */
[----:B------:R-:W-:Y:S01]  /*02a0*/  @P0 FFMA R6, R0, 1.84467440737095516160e+19, RZ ;  /* 0x5f80000000060823 */ /* 0x000fe200000000ff */
[----:B------:R-:W-:Y:S08]  /*02b0*/  @!P0 MUFU.RCP R5, R0 ;  /* 0x0000000000058308 */ /* 0x000ff00000001000 */
[----:B------:R-:W0:Y:S02]  /*02c0*/  @P0 MUFU.RCP R7, R6 ;  /* 0x0000000600070308 */ /* 0x000e240000001000 */
[----:B0-----:R-:W-:-:S04]  /*02d0*/  @P0 FFMA R2, R6, R7, -1 ;  /* 0xbf80000006020423 */ /* 0x001fc80000000007 */
[----:B------:R-:W-:-:S04]  /*02e0*/  @P0 FADD.FTZ R2, -R2, -RZ ;  /* 0x800000ff02020221 */ /* 0x000fc80000010100 */
[----:B------:R-:W-:-:S04]  /*02f0*/  @P0 FFMA R2, R7, R2, R7 ;  /* 0x0000000207020223 */ /* 0x000fc80000000007 */
[----:B------:R-:W-:Y:S01]  /*0300*/  @P0 FFMA R5, R2, 1.84467440737095516160e+19, RZ ;  /* 0x5f80000002050823 */ /* 0x000fe200000000ff */
[----:B------:R-:W-:Y:S06]  /*0310*/  BRA `(.L_x_5) ;  /* 0x0000000000887947 */ /* 0x000fec0003800000 */
.L_x_4:
[----:B------:R-:W-:-:S05]  /*0320*/  VIADD R5, R2, 0xffffff03 ;  /* 0xffffff0302057836 */ /* 0x000fca0000000000 */
[----:B------:R-:W-:-:S13]  /*0330*/  ISETP.GT.U32.AND P0, PT, R5, 0x1, PT ;  /* 0x000000010500780c */ /* 0x000fda0003f04070 */
[----:B------:R-:W-:Y:S05]  /*0340*/  @P0 BRA `(.L_x_6) ;  /* 0x0000000000780947 */ /* 0x000fea0003800000 */
[----:B------:R-:W-:Y:S01]  /*0350*/  LOP3.LUT R6, R0, 0x7fffff, RZ, 0xc0, !PT ;  /* 0x007fffff00067812 */ /* 0x000fe200078ec0ff */
[----:B------:R-:W-:-:S03]  /*0360*/  HFMA2 R10, -RZ, RZ, 0, 1.78813934326171875e-07 ;  /* 0x00000003ff0a7431 */ /* 0x000fc600000001ff */
[----:B------:R-:W-:-:S04]  /*0370*/  LOP3.LUT R6, R6, 0x3f800000, RZ, 0xfc, !PT ;  /* 0x3f80000006067812 */ /* 0x000fc800078efcff */
[----:B------:R-:W0:Y:S01]  /*0380*/  MUFU.RCP R7, R6 ;  /* 0x0000000600077308 */ /* 0x000e220000001000 */
[----:B------:R-:W-:Y:S01]  /*0390*/  SHF.L.U32 R11, R10, R5, RZ ;  /* 0x000000050a0b7219 */ /* 0x000fe200000006ff */
[----:B0-----:R-:W-:-:S04]  /*03a0*/  FFMA R8, R6, R7, -1 ;  /* 0xbf80000006087423 */ /* 0x001fc80000000007 */
[----:B------:R-:W-:-:S04]  /*03b0*/  FADD.FTZ R8, -R8, -RZ ;  /* 0x800000ff08087221 */ /* 0x000fc80000010100 */
[CCC-:B------:R-:W-:Y:S01]  /*03c0*/  FFMA.RM R9, R7.reuse, R8.reuse, R7.reuse ;  /* 0x0000000807097223 */ /* 0x1c0fe20000004007 */
[----:B------:R-:W-:-:S04]  /*03d0*/  FFMA.RP R8, R7, R8, R7 ;  /* 0x0000000807087223 */ /* 0x000fc80000008007 */
[C---:B------:R-:W-:Y:S02]  /*03e0*/  LOP3.LUT R7, R9.reuse, 0x7fffff, RZ, 0xc0, !PT ;  /* 0x007fffff09077812 */ /* 0x040fe400078ec0ff */
[----:B------:R-:W-:Y:S02]  /*03f0*/  FSETP.NEU.FTZ.AND P0, PT, R9, R8, PT ;  /* 0x000000080900720b */ /* 0x000fe40003f1d000 */
[----:B------:R-:W-:Y:S02]  /*0400*/  LOP3.LUT R8, R7, 0x800000, RZ, 0xfc, !PT ;  /* 0x0080000007087812 */ /* 0x000fe400078efcff */
[----:B------:R-:W-:Y:S02]  /*0410*/  SEL R7, RZ, 0xffffffff, !P0 ;  /* 0xffffffffff077807 */ /* 0x000fe40004000000 */
[----:B------:R-:W-:-:S03]  /*0420*/  LOP3.LUT R6, R11, R8, RZ, 0xc0, !PT ;  /* 0x000000080b067212 */ /* 0x000fc600078ec0ff */
[----:B------:R-:W-:Y:S01]  /*0430*/  IMAD.MOV R7, RZ, RZ, -R7 ;  /* 0x000000ffff077224 */ /* 0x000fe200078e0a07 */
[----:B------:R-:W-:-:S04]  /*0440*/  SHF.R.U32.HI R6, RZ, R5, R6 ;  /* 0x00000005ff067219 */ /* 0x000fc80000011606 */
[----:B------:R-:W-:Y:S02]  /*0450*/  LOP3.LUT P1, RZ, R7, R5, R8, 0xf8, !PT ;  /* 0x0000000507ff7212 */ /* 0x000fe4000782f808 */
[C---:B------:R-:W-:Y:S02]  /*0460*/  LOP3.LUT P0, RZ, R6.reuse, 0x1, RZ, 0xc0, !PT ;  /* 0x0000000106ff7812 */ /* 0x040fe4000780c0ff */
[----:B------:R-:W-:-:S04]  /*0470*/  LOP3.LUT P2, RZ, R6, 0x2, RZ, 0xc0, !PT ;  /* 0x0000000206ff7812 */ /* 0x000fc8000784c0ff */
[----:B------:R-:W-:Y:S02]  /*0480*/  PLOP3.LUT P0, PT, P0, P1, P2, 0xe0, 0x0 ;  /* 0x000000000000781c */ /* 0x000fe40000703c20 */
[----:B------:R-:W-:Y:S02]  /*0490*/  LOP3.LUT P1, RZ, R0, 0x7fffff, RZ, 0xc0, !PT ;  /* 0x007fffff00ff7812 */ /* 0x000fe4000782c0ff */
[----:B------:R-:W-:-:S05]  /*04a0*/  SEL R5, RZ, 0x1, !P0 ;  /* 0x00000001ff057807 */ /* 0x000fca0004000000 */
[----:B------:R-:W-:-:S05]  /*04b0*/  IMAD.MOV R5, RZ, RZ, -R5 ;  /* 0x000000ffff057224 */ /* 0x000fca00078e0a05 */
[----:B------:R-:W-:Y:S02]  /*04c0*/  ISETP.GE.AND P0, PT, R5, RZ, PT ;  /* 0x000000ff0500720c */ /* 0x000fe40003f06270 */
[----:B------:R-:W-:-:S04]  /*04d0*/  IADD3 R5, PT, PT, R2, -0xfc, RZ ;  /* 0xffffff0402057810 */ /* 0x000fc80007ffe0ff */
[----:B------:R-:W-:-:S07]  /*04e0*/  SHF.R.U32.HI R5, RZ, R5, R8 ;  /* 0x00000005ff057219 */ /* 0x000fce0000011608 */
[----:B------:R-:W-:-:S04]  /*04f0*/  @!P0 VIADD R5, R5, 0x1 ;  /* 0x0000000105058836 */ /* 0x000fc80000000000 */
[----:B------:R-:W-:-:S05]  /*0500*/  @!P1 IMAD.SHL.U32 R5, R5, 0x2, RZ ;  /* 0x0000000205059824 */ /* 0x000fca00078e00ff */
[----:B------:R-:W-:Y:S01]  /*0510*/  LOP3.LUT R5, R5, 0x80000000, R0, 0xf8, !PT ;  /* 0x8000000005057812 */ /* 0x000fe200078ef800 */
[----:B------:R-:W-:Y:S06]  /*0520*/  BRA `(.L_x_5) ;  /* 0x0000000000047947 */ /* 0x000fec0003800000 */
.L_x_6:
[----:B------:R0:W1:Y:S02]  /*0530*/  MUFU.RCP R5, R0 ;  /* 0x0000000000057308 */ /* 0x0000640000001000 */
.L_x_5:
[----:B------:R-:W-:Y:S05]  /*0540*/  BSYNC.RECONVERGENT B1 ;  /* 0x0000000000017941 */ /* 0x000fea0003800200 */
.L_x_3:
[----:B-1----:R-:W-:Y:S01]  /*0550*/  MOV R7, R5 ;  /* 0x0000000500077202 */ /* 0x002fe20000000f00 */
[----:B------:R-:W-:-:S04]  /*0560*/  IMAD.MOV.U32 R5, RZ, RZ, 0x0 ;  /* 0x00000000ff057424 */ /* 0x000fc800078e00ff */
[----:B0-----:R-:W-:Y:S05]  /*0570*/  RET.REL.NODEC R4 `(_Z7SigmoidPfS_i) ;  /* 0xfffffff804a07950 */ /* 0x001fea0003c3ffff */
.L_x_7:
[----:B------:R-:W-:-:S00]  /*0580*/  BRA `(.L_x_7) ;  /* 0xfffffffc00fc7947 */ /* 0x000fc0000383ffff */
[----:B------:R-:W-:-:S00]  /*0590*/  NOP ;  /* 0x0000000000007918 */ /* 0x000fc00000000000 */
        /* <DEDUP_REMOVED lines=14> */
.L_x_8:


//--------------------- .nv.shared.reserved.0     --------------------------
	.section	.nv.shared.reserved.0,"aw",@nobits
	.weak		__nv_reservedSMEM_offset_0_alias
	.size		__nv_reservedSMEM_offset_0_alias, 0, 64
	.other		__nv_reservedSMEM_offset_0_alias,@"STO_CUDA_RESERVED_SHARED STV_DEFAULT"
__nv_reservedSMEM_offset_0_alias:
	.zero		0
	.zero		64


//--------------------- .nv.constant0._Z7SigmoidPfS_i --------------------------
	.section	.nv.constant0._Z7SigmoidPfS_i,"a",@progbits
	.sectionflags	@""
	.align	4
.nv.constant0._Z7SigmoidPfS_i:
	.zero		916


//--------------------- SYMBOLS --------------------------

	.type		.nv.reservedSmem.offset0,@object
	.size		.nv.reservedSmem.offset0,0x4
